	.headerflags	@"EF_CUDA_TEXMODE_UNIFIED EF_CUDA_64BIT_ADDRESS EF_CUDA_ACCELERATORS EF_CUDA_SM90 EF_CUDA_VIRTUAL_SM(EF_CUDA_SM90)"
	.elftype	@"ET_EXEC"


//--------------------- .nv.info                  --------------------------
	.section	.nv.info,"",@"SHT_CUDA_INFO"
	.align	4


	//----- nvinfo : EIATTR_REGCOUNT
	.align		4
        /*0000*/ 	.byte	0x04, 0x2f
        /*0002*/ 	.short	(.L_1 - .L_0)
	.align		4
.L_0:
        /*0004*/ 	.word	index@(triton_poi_fused_convolution_2)
        /*0008*/ 	.word	0x0000000c


	//----- nvinfo : EIATTR_MIN_STACK_SIZE
	.align		4
.L_1:
        /*000c*/ 	.byte	0x04, 0x12
        /*000e*/ 	.short	(.L_3 - .L_2)
	.align		4
.L_2:
        /*0010*/ 	.word	index@(triton_poi_fused_convolution_2)
        /*0014*/ 	.word	0x00000000


	//----- nvinfo : EIATTR_FRAME_SIZE
	.align		4
.L_3:
        /*0018*/ 	.byte	0x04, 0x11
        /*001a*/ 	.short	(.L_5 - .L_4)
	.align		4
.L_4:
        /*001c*/ 	.word	index@(triton_poi_fused_convolution_2)
        /*0020*/ 	.word	0x00000000


	//----- nvinfo : EIATTR_MIN_STACK_SIZE
	.align		4
.L_5:
        /*0024*/ 	.byte	0x04, 0x12
        /*0026*/ 	.short	(.L_7 - .L_6)
	.align		4
.L_6:
        /*0028*/ 	.word	index@(triton_poi_fused_convolution_2)
        /*002c*/ 	.word	0x00000000
.L_7:


//--------------------- .nv.info.triton_poi_fused_convolution_2 --------------------------
	.section	.nv.info.triton_poi_fused_convolution_2,"",@"SHT_CUDA_INFO"
	.sectionflags	@""
	.align	4


	//----- nvinfo : EIATTR_CUDA_API_VERSION
	.align		4
        /*0000*/ 	.byte	0x04, 0x37
        /*0002*/ 	.short	(.L_9 - .L_8)
.L_8:
        /*0004*/ 	.word	0x0000007c


	//----- nvinfo : EIATTR_KPARAM_INFO
	.align		4
.L_9:
        /*0008*/ 	.byte	0x04, 0x17
        /*000a*/ 	.short	(.L_11 - .L_10)
.L_10:
        /*000c*/ 	.word	0x00000000
        /*0010*/ 	.short	0x0002
        /*0012*/ 	.short	0x0010
        /*0014*/ 	.byte	0x00, 0xf0, 0x11, 0x00


	//----- nvinfo : EIATTR_KPARAM_INFO
	.align		4
.L_11:
        /*0018*/ 	.byte	0x04, 0x17
        /*001a*/ 	.short	(.L_13 - .L_12)
.L_12:
        /*001c*/ 	.word	0x00000000
        /*0020*/ 	.short	0x0001
        /*0022*/ 	.short	0x0008
        /*0024*/ 	.byte	0x00, 0xf4, 0x21, 0x00


	//----- nvinfo : EIATTR_KPARAM_INFO
	.align		4
.L_13:
        /*0028*/ 	.byte	0x04, 0x17
        /*002a*/ 	.short	(.L_15 - .L_14)
.L_14:
        /*002c*/ 	.word	0x00000000
        /*0030*/ 	.short	0x0000
        /*0032*/ 	.short	0x0000
        /*0034*/ 	.byte	0x00, 0xf4, 0x21, 0x00


	//----- nvinfo : EIATTR_SPARSE_MMA_MASK
	.align		4
.L_15:
        /*0038*/ 	.byte	0x03, 0x50
        /*003a*/ 	.short	0x0000


	//----- nvinfo : EIATTR_MAXREG_COUNT
	.align		4
        /*003c*/ 	.byte	0x03, 0x1b
        /*003e*/ 	.short	0x00ff


	//----- nvinfo : EIATTR_EXIT_INSTR_OFFSETS
	.align		4
        /*0040*/ 	.byte	0x04, 0x1c
        /*0042*/ 	.short	(.L_17 - .L_16)


	//   ....[0]....
.L_16:
        /*0044*/ 	.word	0x00000160


	//----- nvinfo : EIATTR_REQNTID
	.align		4
.L_17:
        /*0048*/ 	.byte	0x04, 0x10
        /*004a*/ 	.short	(.L_19 - .L_18)
.L_18:
        /*004c*/ 	.word	0x00000080
        /*0050*/ 	.word	0x00000001
        /*0054*/ 	.word	0x00000001


	//----- nvinfo : EIATTR_CBANK_PARAM_SIZE
	.align		4
.L_19:
        /*0058*/ 	.byte	0x03, 0x19
        /*005a*/ 	.short	0x0014


	//----- nvinfo : EIATTR_PARAM_CBANK
	.align		4
        /*005c*/ 	.byte	0x04, 0x0a
        /*005e*/ 	.short	(.L_21 - .L_20)
	.align		4
.L_20:
        /*0060*/ 	.word	index@(.nv.constant0.triton_poi_fused_convolution_2)
        /*0064*/ 	.short	0x0210
        /*0066*/ 	.short	0x0014


	//----- nvinfo : EIATTR_SW_WAR
	.align		4
.L_21:
        /*0068*/ 	.byte	0x04, 0x36
        /*006a*/ 	.short	(.L_23 - .L_22)
.L_22:
        /*006c*/ 	.word	0x00000008
.L_23:


//--------------------- .nv.callgraph             --------------------------
	.section	.nv.callgraph,"",@"SHT_CUDA_CALLGRAPH"
	.align	4
	.sectionentsize	8
	.align		4
        /*0000*/ 	.word	0x00000000
	.align		4
        /*0004*/ 	.word	0xffffffff
	.align		4
        /*0008*/ 	.word	0x00000000
	.align		4
        /*000c*/ 	.word	0xfffffffe
	.align		4
        /*0010*/ 	.word	0x00000000
	.align		4
        /*0014*/ 	.word	0xfffffffd
	.align		4
        /*0018*/ 	.word	0x00000000
	.align		4
        /*001c*/ 	.word	0xfffffffc


//--------------------- .text.triton_poi_fused_convolution_2 --------------------------
	.section	.text.triton_poi_fused_convolution_2,"ax",@progbits
	.align	128
        .global         triton_poi_fused_convolution_2
        .type           triton_poi_fused_convolution_2,@function
        .size           triton_poi_fused_convolution_2,(.L_x_1 - triton_poi_fused_convolution_2)
        .other          triton_poi_fused_convolution_2,@"STO_CUDA_ENTRY STV_DEFAULT"
triton_poi_fused_convolution_2:
.text.triton_poi_fused_convolution_2:
[----:B------:R-:W-:Y:S01]  /*0000*/  LDC R1, c[0x0][0x28] ;  /* 0x00000a00ff017b82 */ /* 0x000fe20000000800 */
[----:B------:R-:W1:Y:S07]  /*0010*/  S2R R0, SR_TID.X ;  /* 0x0000000000007919 */ /* 0x000e6e0000002100 */
[----:B------:R-:W2:Y:S01]  /*0020*/  LDC.64 R4, c[0x0][0x218] ;  /* 0x00008600ff047b82 */ /* 0x000ea20000000a00 */
[----:B------:R-:W-:Y:S01]  /*0030*/  ULDC.64 UR4, c[0x0][0x208] ;  /* 0x0000820000047ab9 */ /* 0x000fe20000000a00 */
[----:B------:R-:W3:Y:S01]  /*0040*/  S2R R7, SR_CTAID.X ;  /* 0x0000000000077919 */ /* 0x000ee20000002500 */
[----:B-1----:R-:W-:-:S02]  /*0050*/  LOP3.LUT R0, R0, 0x7f, RZ, 0xc0, !PT ;  /* 0x0000007f00007812 */ /* 0x002fc400078ec0ff */
[----:B---3--:R-:W-:-:S03]  /*0060*/  SHF.R.S32.HI R2, RZ, 0x18, R7 ;  /* 0x00000018ff027819 */ /* 0x008fc60000011407 */
[----:B------:R-:W-:Y:S01]  /*0070*/  IMAD R7, R7, 0x80, R0 ;  /* 0x0000008007077824 */ /* 0x000fe200078e0200 */
[----:B------:R-:W-:Y:S02]  /*0080*/  SGXT R0, R2, 0x1 ;  /* 0x000000010200781a */ /* 0x000fe40000000200 */
[----:B------:R-:W1:Y:S02]  /*0090*/  LDC.64 R2, c[0x0][0x210] ;  /* 0x00008400ff027b82 */ /* 0x000e640000000a00 */
[----:B------:R-:W-:-:S04]  /*00a0*/  LEA.HI R0, R0, R7, RZ, 0x4 ;  /* 0x0000000700007211 */ /* 0x000fc800078f20ff */
[--C-:B------:R-:W-:Y:S02]  /*00b0*/  SHF.R.S32.HI R6, RZ, 0x4, R0.reuse ;  /* 0x00000004ff067819 */ /* 0x100fe40000011400 */
[----:B------:R-:W-:-:S04]  /*00c0*/  SHF.R.S32.HI R9, RZ, 0x1f, R0 ;  /* 0x0000001fff097819 */ /* 0x000fc80000011400 */
[----:B------:R-:W-:-:S04]  /*00d0*/  LEA.HI R9, R9, R6, RZ, 0x6 ;  /* 0x0000000609097211 */ /* 0x000fc800078f30ff */
[----:B------:R-:W-:-:S05]  /*00e0*/  LOP3.LUT R9, R9, 0xffffffc0, RZ, 0xc0, !PT ;  /* 0xffffffc009097812 */ /* 0x000fca00078ec0ff */
[----:B------:R-:W-:Y:S02]  /*00f0*/  IMAD.IADD R9, R6, 0x1, -R9 ;  /* 0x0000000106097824 */ /* 0x000fe400078e0a09 */
[----:B-1----:R-:W-:-:S04]  /*0100*/  IMAD.WIDE R2, R7, 0x4, R2 ;  /* 0x0000000407027825 */ /* 0x002fc800078e0202 */
[----:B--2---:R-:W-:Y:S01]  /*0110*/  IMAD.WIDE R4, R9, 0x4, R4 ;  /* 0x0000000409047825 */ /* 0x004fe200078e0204 */
[----:B------:R-:W2:Y:S05]  /*0120*/  LDG.E R0, desc[UR4][R2.64] ;  /* 0x0000000402007981 */ /* 0x000eaa000c1e1900 */
[----:B------:R-:W2:Y:S02]  /*0130*/  LDG.E.EL R5, desc[UR4][R4.64] ;  /* 0x0000000404057981 */ /* 0x000ea4000c2e1900 */
[----:B--2---:R-:W-:-:S05]  /*0140*/  FADD R7, R0, R5 ;  /* 0x0000000500077221 */ /* 0x004fca0000000000 */
[----:B------:R-:W-:Y:S01]  /*0150*/  STG.E desc[UR4][R2.64], R7 ;  /* 0x0000000702007986 */ /* 0x000fe2000c101904 */
[----:B------:R-:W-:Y:S05]  /*0160*/  EXIT ;  /* 0x000000000000794d */ /* 0x000fea0003800000 */
.L_x_0:
[----:B------:R-:W-:-:S00]  /*0170*/  BRA `(.L_x_0) ;  /* 0xfffffffc00fc7947 */ /* 0x000fc0000383ffff */
[----:B------:R-:W-:-:S00]  /*0180*/  NOP ;  /* 0x0000000000007918 */ /* 0x000fc00000000000 */
[----:B------:R-:W-:-:S00]  /*0190*/  NOP ;  /* 0x0000000000007918 */ /* 0x000fc00000000000 */
[----:B------:R-:W-:-:S00]  /*01a0*/  NOP ;  /* 0x0000000000007918 */ /* 0x000fc00000000000 */
[----:B------:R-:W-:-:S00]  /*01b0*/  NOP ;  /* 0x0000000000007918 */ /* 0x000fc00000000000 */
[----:B------:R-:W-:-:S00]  /*01c0*/  NOP ;  /* 0x0000000000007918 */ /* 0x000fc00000000000 */
[----:B------:R-:W-:-:S00]  /*01d0*/  NOP ;  /* 0x0000000000007918 */ /* 0x000fc00000000000 */
[----:B------:R-:W-:-:S00]  /*01e0*/  NOP ;  /* 0x0000000000007918 */ /* 0x000fc00000000000 */
[----:B------:R-:W-:-:S00]  /*01f0*/  NOP ;  /* 0x0000000000007918 */ /* 0x000fc00000000000 */
.L_x_1:


//--------------------- .nv.constant0.triton_poi_fused_convolution_2 --------------------------
	.section	.nv.constant0.triton_poi_fused_convolution_2,"a",@progbits
	.sectionflags	@""
	.align	4
.nv.constant0.triton_poi_fused_convolution_2:
	.zero		548
